//
// Generated by NVIDIA NVVM Compiler
//
// Compiler Build ID: CL-36424714
// Cuda compilation tools, release 13.0, V13.0.88
// Based on NVVM 20.0.0
//

.version 9.0
.target sm_100
.address_size 64

	// .globl	_Z9dftKernelP6float2S0_i
.const .align 4 .f32 EXPCONST = 0fC0C90FDB;
.global .align 4 .b8 __cudart_i2opi_f[24] = {65, 144, 67, 60, 153, 149, 98, 219, 192, 221, 52, 245, 209, 87, 39, 252, 41, 21, 68, 78, 110, 131, 249, 162};

.visible .entry _Z9dftKernelP6float2S0_i(
	.param .u64 .ptr .align 1 _Z9dftKernelP6float2S0_i_param_0,
	.param .u64 .ptr .align 1 _Z9dftKernelP6float2S0_i_param_1,
	.param .u32 _Z9dftKernelP6float2S0_i_param_2
)
{
	.local .align 4 .b8 	__local_depot0[28];
	.reg .b64 	%SP;
	.reg .b64 	%SPL;
	.reg .pred 	%p<13>;
	.reg .b32 	%r<53>;
	.reg .b32 	%f<68>;
	.reg .b64 	%rd<29>;
	.reg .b64 	%fd<3>;

	mov.u64 	%SPL, __local_depot0;
	ld.param.u64 	%rd10, [_Z9dftKernelP6float2S0_i_param_0];
	ld.param.u64 	%rd11, [_Z9dftKernelP6float2S0_i_param_1];
	ld.param.u32 	%r18, [_Z9dftKernelP6float2S0_i_param_2];
	add.u64 	%rd1, %SPL, 0;
	mov.u32 	%r19, %ntid.x;
	mov.u32 	%r20, %ctaid.x;
	mov.u32 	%r21, %tid.x;
	mad.lo.s32 	%r1, %r19, %r20, %r21;
	setp.ge.s32 	%p1, %r1, %r18;
	@%p1 bra 	$L__BB0_13;
	setp.lt.s32 	%p2, %r18, 1;
	mov.f32 	%f66, 0f00000000;
	mov.f32 	%f67, %f66;
	@%p2 bra 	$L__BB0_12;
	ld.const.f32 	%f1, [EXPCONST];
	cvt.rn.f32.s32 	%f2, %r1;
	cvt.rn.f32.u32 	%f3, %r18;
	mov.f32 	%f21, 0f3F000000;
	cvt.sat.f32.f32 	%f22, %f21;
	mov.f32 	%f23, 0f4B400001;
	mov.f32 	%f24, 0f437C0000;
	fma.rm.f32 	%f25, %f22, %f24, %f23;
	add.f32 	%f26, %f25, 0fCB40007F;
	mov.f32 	%f67, 0f00000000;
	sub.f32 	%f27, %f67, %f26;
	add.f32 	%f28, %f27, 0f00000000;
	mov.b32 	%r23, %f25;
	shl.b32 	%r24, %r23, 23;
	mov.b32 	%f29, %r24;
	ex2.approx.ftz.f32 	%f30, %f28;
	mul.f32 	%f4, %f30, %f29;
	cvta.to.global.u64 	%rd2, %rd10;
	mov.b32 	%r48, 0;
	mov.u64 	%rd15, __cudart_i2opi_f;
	mov.f32 	%f66, %f67;
$L__BB0_3:
	mul.wide.u32 	%rd13, %r48, 8;
	add.s64 	%rd14, %rd2, %rd13;
	ld.global.v2.f32 	{%f8, %f7}, [%rd14];
	cvt.rn.f32.u32 	%f31, %r48;
	mul.f32 	%f32, %f1, %f31;
	mul.f32 	%f33, %f32, %f2;
	div.rn.f32 	%f9, %f33, %f3;
	mul.f32 	%f34, %f9, 0f3F22F983;
	cvt.rni.s32.f32 	%r52, %f34;
	cvt.rn.f32.s32 	%f35, %r52;
	fma.rn.f32 	%f36, %f35, 0fBFC90FDA, %f9;
	fma.rn.f32 	%f37, %f35, 0fB3A22168, %f36;
	fma.rn.f32 	%f65, %f35, 0fA7C234C5, %f37;
	abs.f32 	%f11, %f9;
	setp.ltu.f32 	%p3, %f11, 0f47CE4780;
	@%p3 bra 	$L__BB0_11;
	setp.neu.f32 	%p4, %f11, 0f7F800000;
	@%p4 bra 	$L__BB0_6;
	mov.f32 	%f40, 0f00000000;
	mul.rn.f32 	%f65, %f9, %f40;
	mov.b32 	%r52, 0;
	bra.uni 	$L__BB0_11;
$L__BB0_6:
	mov.b32 	%r4, %f9;
	shl.b32 	%r26, %r4, 8;
	or.b32  	%r5, %r26, -2147483648;
	mov.b64 	%rd28, 0;
	mov.b32 	%r49, 0;
	mov.u64 	%rd26, %rd15;
	mov.u64 	%rd27, %rd1;
$L__BB0_7:
	.pragma "nounroll";
	ld.global.nc.u32 	%r27, [%rd26];
	mad.wide.u32 	%rd17, %r27, %r5, %rd28;
	shr.u64 	%rd28, %rd17, 32;
	st.local.u32 	[%rd27], %rd17;
	add.s32 	%r49, %r49, 1;
	add.s64 	%rd27, %rd27, 4;
	add.s64 	%rd26, %rd26, 4;
	setp.ne.s32 	%p5, %r49, 6;
	@%p5 bra 	$L__BB0_7;
	shr.u32 	%r28, %r4, 23;
	st.local.u32 	[%rd1+24], %rd28;
	and.b32  	%r8, %r28, 31;
	and.b32  	%r29, %r28, 224;
	add.s32 	%r30, %r29, -128;
	shr.u32 	%r31, %r30, 5;
	mul.wide.u32 	%rd18, %r31, 4;
	sub.s64 	%rd9, %rd1, %rd18;
	ld.local.u32 	%r50, [%rd9+24];
	ld.local.u32 	%r51, [%rd9+20];
	setp.eq.s32 	%p6, %r8, 0;
	@%p6 bra 	$L__BB0_10;
	shf.l.wrap.b32 	%r50, %r51, %r50, %r8;
	ld.local.u32 	%r32, [%rd9+16];
	shf.l.wrap.b32 	%r51, %r32, %r51, %r8;
$L__BB0_10:
	shr.u32 	%r33, %r50, 30;
	shf.l.wrap.b32 	%r34, %r51, %r50, 2;
	shl.b32 	%r35, %r51, 2;
	shr.u32 	%r36, %r34, 31;
	add.s32 	%r37, %r36, %r33;
	neg.s32 	%r38, %r37;
	setp.lt.s32 	%p7, %r4, 0;
	selp.b32 	%r52, %r38, %r37, %p7;
	xor.b32  	%r39, %r34, %r4;
	shr.s32 	%r40, %r34, 31;
	xor.b32  	%r41, %r40, %r34;
	xor.b32  	%r42, %r40, %r35;
	cvt.u64.u32 	%rd19, %r41;
	shl.b64 	%rd20, %rd19, 32;
	cvt.u64.u32 	%rd21, %r42;
	or.b64  	%rd22, %rd20, %rd21;
	cvt.rn.f64.s64 	%fd1, %rd22;
	mul.f64 	%fd2, %fd1, 0d3BF921FB54442D19;
	cvt.rn.f32.f64 	%f38, %fd2;
	neg.f32 	%f39, %f38;
	setp.lt.s32 	%p8, %r39, 0;
	selp.f32 	%f65, %f39, %f38, %p8;
$L__BB0_11:
	mul.f32 	%f41, %f65, %f65;
	fma.rn.f32 	%f42, %f41, 0f37CBAC00, 0fBAB607ED;
	fma.rn.f32 	%f43, %f42, %f41, 0f3D2AAABB;
	fma.rn.f32 	%f44, %f43, %f41, 0fBEFFFFFF;
	fma.rn.f32 	%f45, %f44, %f41, 0f3F800000;
	fma.rn.f32 	%f46, %f41, %f65, 0f00000000;
	fma.rn.f32 	%f47, %f41, 0fB94D4153, 0f3C0885E4;
	fma.rn.f32 	%f48, %f47, %f41, 0fBE2AAAA8;
	fma.rn.f32 	%f49, %f48, %f46, %f65;
	and.b32  	%r44, %r52, 1;
	setp.eq.b32 	%p9, %r44, 1;
	selp.f32 	%f50, %f45, %f49, %p9;
	selp.f32 	%f51, %f49, %f45, %p9;
	and.b32  	%r45, %r52, 2;
	setp.eq.s32 	%p10, %r45, 0;
	neg.f32 	%f52, %f50;
	selp.f32 	%f53, %f50, %f52, %p10;
	add.s32 	%r46, %r52, 1;
	and.b32  	%r47, %r46, 2;
	setp.eq.s32 	%p11, %r47, 0;
	neg.f32 	%f54, %f51;
	selp.f32 	%f55, %f51, %f54, %p11;
	mul.f32 	%f56, %f4, %f55;
	mul.f32 	%f57, %f4, %f53;
	mul.f32 	%f58, %f8, %f56;
	mul.f32 	%f59, %f7, %f57;
	sub.f32 	%f60, %f58, %f59;
	mul.f32 	%f61, %f7, %f56;
	fma.rn.f32 	%f62, %f8, %f57, %f61;
	add.f32 	%f67, %f67, %f60;
	add.f32 	%f66, %f66, %f62;
	add.s32 	%r48, %r48, 1;
	setp.ne.s32 	%p12, %r48, %r18;
	@%p12 bra 	$L__BB0_3;
$L__BB0_12:
	cvta.to.global.u64 	%rd23, %rd11;
	mul.wide.s32 	%rd24, %r1, 8;
	add.s64 	%rd25, %rd23, %rd24;
	st.global.v2.f32 	[%rd25], {%f67, %f66};
$L__BB0_13:
	ret;

}


// ===== COMPILED SASS (sm_100) =====

	.target	sm_100

	.elftype	@"ET_EXEC"


//--------------------- .note.nv.tkinfo           --------------------------
	.section	.note.nv.tkinfo,"",@"SHT_NOTE"
	.sectionflags	@"SHF_NOTE_NV_TKINFO"
	.tkinfo
        /*0018*/ 	.word	0x00000002
        /*0030*/ 	.string	""
        /*0030*/ 	.string	"ptxas"
        /*0030*/ 	.string	"Cuda compilation tools, release 13.0, V13.0.88"
        /*0030*/ 	.string	"Build cuda_13.0.r13.0/compiler.36424714_0"
        /*0030*/ 	.string	"-arch sm_100 -m 64 "



//--------------------- .note.nv.cuinfo           --------------------------
	.section	.note.nv.cuinfo,"",@"SHT_NOTE"
	.sectionflags	@"SHF_NOTE_NV_CUINFO"
        /*0018*/ 	.short	0x0002
        /*001a*/ 	.short	0x0064
        /*001c*/ 	.short	0x0082
	.zero		2


//--------------------- .nv.info                  --------------------------
	.section	.nv.info,"",@"SHT_CUDA_INFO"
	.align	4


	//----- nvinfo : EIATTR_REGCOUNT
	.align		4
        /*0000*/ 	.byte	0x04, 0x2f
        /*0002*/ 	.short	(.L_3 - .L_2)
	.align		4
.L_2:
        /*0004*/ 	.word	index@(_Z9dftKernelP6float2S0_i)
        /*0008*/ 	.word	0x0000001a


	//----- nvinfo : EIATTR_FRAME_SIZE
	.align		4
.L_3:
        /*000c*/ 	.byte	0x04, 0x11
        /*000e*/ 	.short	(.L_5 - .L_4)
	.align		4
.L_4:
        /*0010*/ 	.word	index@($__internal_0_$__cuda_sm3x_div_rn_noftz_f32_slowpath)
        /*0014*/ 	.word	0x00000020


	//----- nvinfo : EIATTR_FRAME_SIZE
	.align		4
.L_5:
        /*0018*/ 	.byte	0x04, 0x11
        /*001a*/ 	.short	(.L_7 - .L_6)
	.align		4
.L_6:
        /*001c*/ 	.word	index@(_Z9dftKernelP6float2S0_i)
        /*0020*/ 	.word	0x00000020


	//----- nvinfo : EIATTR_MIN_STACK_SIZE
	.align		4
.L_7:
        /*0024*/ 	.byte	0x04, 0x12
        /*0026*/ 	.short	(.L_9 - .L_8)
	.align		4
.L_8:
        /*0028*/ 	.word	index@(_Z9dftKernelP6float2S0_i)
        /*002c*/ 	.word	0x00000020
.L_9:


//--------------------- .nv.compat                --------------------------
	.section	.nv.compat,"",@"SHT_CUDA_COMPAT_INFO"
	.align	4
        /*0000*/ 	.byte	0x02, 0x09, 0x00, 0x00, 0x02, 0x02, 0x01, 0x00, 0x02, 0x05, 0x05, 0x00, 0x03, 0x07, 0x01, 0x01
        /*0010*/ 	.byte	0x02, 0x03, 0x00, 0x00, 0x02, 0x06, 0x01, 0x00, 0x04, 0x0b, 0x08, 0x00, 0x01, 0x00, 0x00, 0x00
        /*0020*/ 	.byte	0x00, 0x00, 0x00, 0x00


//--------------------- .nv.info._Z9dftKernelP6float2S0_i --------------------------
	.section	.nv.info._Z9dftKernelP6float2S0_i,"",@"SHT_CUDA_INFO"
	.sectionflags	@""
	.align	4


	//----- nvinfo : EIATTR_CUDA_API_VERSION
	.align		4
        /*0000*/ 	.byte	0x04, 0x37
        /*0002*/ 	.short	(.L_11 - .L_10)
.L_10:
        /*0004*/ 	.word	0x00000082


	//----- nvinfo : EIATTR_KPARAM_INFO
	.align		4
.L_11:
        /*0008*/ 	.byte	0x04, 0x17
        /*000a*/ 	.short	(.L_13 - .L_12)
.L_12:
        /*000c*/ 	.word	0x00000000
        /*0010*/ 	.short	0x0002
        /*0012*/ 	.short	0x0010
        /*0014*/ 	.byte	0x00, 0xf0, 0x11, 0x00


	//----- nvinfo : EIATTR_KPARAM_INFO
	.align		4
.L_13:
        /*0018*/ 	.byte	0x04, 0x17
        /*001a*/ 	.short	(.L_15 - .L_14)
.L_14:
        /*001c*/ 	.word	0x00000000
        /*0020*/ 	.short	0x0001
        /*0022*/ 	.short	0x0008
        /*0024*/ 	.byte	0x00, 0xf5, 0x21, 0x00


	//----- nvinfo : EIATTR_KPARAM_INFO
	.align		4
.L_15:
        /*0028*/ 	.byte	0x04, 0x17
        /*002a*/ 	.short	(.L_17 - .L_16)
.L_16:
        /*002c*/ 	.word	0x00000000
        /*0030*/ 	.short	0x0000
        /*0032*/ 	.short	0x0000
        /*0034*/ 	.byte	0x00, 0xf5, 0x21, 0x00


	//----- nvinfo : EIATTR_SPARSE_MMA_MASK
	.align		4
.L_17:
        /*0038*/ 	.byte	0x03, 0x50
        /*003a*/ 	.short	0x0000


	//----- nvinfo : EIATTR_MAXREG_COUNT
	.align		4
        /*003c*/ 	.byte	0x03, 0x1b
        /*003e*/ 	.short	0x00ff


	//----- nvinfo : EIATTR_MERCURY_ISA_VERSION
	.align		4
        /*0040*/ 	.byte	0x03, 0x5f
        /*0042*/ 	.short	0x0101


	//----- nvinfo : EIATTR_VRC_CTA_INIT_COUNT
	.align		4
        /*0044*/ 	.byte	0x02, 0x4a
	.zero		1
	.zero		1


	//----- nvinfo : EIATTR_EXIT_INSTR_OFFSETS
	.align		4
        /*0048*/ 	.byte	0x04, 0x1c
        /*004a*/ 	.short	(.L_19 - .L_18)


	//   ....[0]....
.L_18:
        /*004c*/ 	.word	0x00000080


	//   ....[1]....
        /*0050*/ 	.word	0x00000920


	//----- nvinfo : EIATTR_CRS_STACK_SIZE
	.align		4
.L_19:
        /*0054*/ 	.byte	0x04, 0x1e
        /*0056*/ 	.short	(.L_21 - .L_20)
.L_20:
        /*0058*/ 	.word	0x00000000


	//----- nvinfo : EIATTR_CBANK_PARAM_SIZE
	.align		4
.L_21:
        /*005c*/ 	.byte	0x03, 0x19
        /*005e*/ 	.short	0x0014


	//----- nvinfo : EIATTR_PARAM_CBANK
	.align		4
        /*0060*/ 	.byte	0x04, 0x0a
        /*0062*/ 	.short	(.L_23 - .L_22)
	.align		4
.L_22:
        /*0064*/ 	.word	index@(.nv.constant0._Z9dftKernelP6float2S0_i)
        /*0068*/ 	.short	0x0380
        /*006a*/ 	.short	0x0014


	//----- nvinfo : EIATTR_SW_WAR
	.align		4
.L_23:
        /*006c*/ 	.byte	0x04, 0x36
        /*006e*/ 	.short	(.L_25 - .L_24)
.L_24:
        /*0070*/ 	.word	0x00000008
.L_25:


//--------------------- .nv.callgraph             --------------------------
	.section	.nv.callgraph,"",@"SHT_CUDA_CALLGRAPH"
	.align	4
	.sectionentsize	8
	.align		4
        /*0000*/ 	.word	0x00000000
	.align		4
        /*0004*/ 	.word	0xffffffff
	.align		4
        /*0008*/ 	.word	0x00000000
	.align		4
        /*000c*/ 	.word	0xfffffffe
	.align		4
        /*0010*/ 	.word	0x00000000
	.align		4
        /*0014*/ 	.word	0xfffffffd
	.align		4
        /*0018*/ 	.word	0x00000000
	.align		4
        /*001c*/ 	.word	0xfffffffc


//--------------------- .nv.constant3             --------------------------
	.section	.nv.constant3,"a",@progbits
	.align	4
.nv.constant3:
	.type		EXPCONST,@object
	.size		EXPCONST,(.L_0 - EXPCONST)
EXPCONST:
        /*0000*/ 	.byte	0xdb, 0x0f, 0xc9, 0xc0
.L_0:


//--------------------- .nv.constant4             --------------------------
	.section	.nv.constant4,"a",@progbits
	.align	8
	.align		8
.nv.constant4:
        /*0000*/ 	.dword	__cudart_i2opi_f


//--------------------- .text._Z9dftKernelP6float2S0_i --------------------------
	.section	.text._Z9dftKernelP6float2S0_i,"ax",@progbits
	.align	128
        .global         _Z9dftKernelP6float2S0_i
        .type           _Z9dftKernelP6float2S0_i,@function
        .size           _Z9dftKernelP6float2S0_i,(.L_x_19 - _Z9dftKernelP6float2S0_i)
        .other          _Z9dftKernelP6float2S0_i,@"STO_CUDA_ENTRY STV_DEFAULT"
_Z9dftKernelP6float2S0_i:
.text._Z9dftKernelP6float2S0_i:
[----:B------:R-:W0:Y:S01]  /*0000*/  LDC R1, c[0x0][0x37c] ;  /* 0x0000df00ff017b82 */ /* 0x000e220000000800 */
[----:B------:R-:W1:Y:S01]  /*0010*/  S2R R15, SR_CTAID.X ;  /* 0x00000000000f7919 */ /* 0x000e620000002500 */
[----:B------:R-:W1:Y:S01]  /*0020*/  LDCU UR4, c[0x0][0x360] ;  /* 0x00006c00ff0477ac */ /* 0x000e620008000800 */
[----:B0-----:R-:W-:Y:S01]  /*0030*/  VIADD R1, R1, 0xffffffe0 ;  /* 0xffffffe001017836 */ /* 0x001fe20000000000 */
[----:B------:R-:W1:Y:S01]  /*0040*/  S2R R0, SR_TID.X ;  /* 0x0000000000007919 */ /* 0x000e620000002100 */
[----:B------:R-:W0:Y:S01]  /*0050*/  LDCU UR10, c[0x0][0x390] ;  /* 0x00007200ff0a77ac */ /* 0x000e220008000800 */
[----:B-1----:R-:W-:-:S05]  /*0060*/  IMAD R15, R15, UR4, R0 ;  /* 0x000000040f0f7c24 */ /* 0x002fca000f8e0200 */
[----:B0-----:R-:W-:-:S13]  /*0070*/  ISETP.GE.AND P0, PT, R15, UR10, PT ;  /* 0x0000000a0f007c0c */ /* 0x001fda000bf06270 */
[----:B------:R-:W-:Y:S05]  /*0080*/  @P0 EXIT ;  /* 0x000000000000094d */ /* 0x000fea0003800000 */
[----:B------:R-:W-:Y:S01]  /*0090*/  UISETP.GE.AND UP0, UPT, UR10, 0x1, UPT ;  /* 0x000000010a00788c */ /* 0x000fe2000bf06270 */
[----:B------:R-:W-:Y:S01]  /*00a0*/  CS2R R8, SRZ ;  /* 0x0000000000087805 */ /* 0x000fe2000001ff00 */
[----:B------:R-:W0:Y:S07]  /*00b0*/  LDCU.64 UR6, c[0x0][0x358] ;  /* 0x00006b00ff0677ac */ /* 0x000e2e0008000a00 */
[----:B------:R-:W-:Y:S05]  /*00c0*/  BRA.U !UP0, `(.L_x_0) ;  /* 0x0000000908087547 */ /* 0x000fea000b800000 */
[----:B------:R-:W-:Y:S01]  /*00d0*/  IMAD.MOV.U32 R0, RZ, RZ, 0x3f000000 ;  /* 0x3f000000ff007424 */ /* 0x000fe200078e00ff */
[----:B------:R-:W-:Y:S01]  /*00e0*/  I2FP.F32.S32 R14, R15 ;  /* 0x0000000f000e7245 */ /* 0x000fe20000201400 */
[----:B------:R-:W-:Y:S01]  /*00f0*/  IMAD.MOV.U32 R3, RZ, RZ, 0x437c0000 ;  /* 0x437c0000ff037424 */ /* 0x000fe200078e00ff */
[----:B------:R-:W-:Y:S01]  /*0100*/  I2FP.F32.U32 R17, UR10 ;  /* 0x0000000a00117c45 */ /* 0x000fe20008201000 */
[----:B------:R-:W-:Y:S01]  /*0110*/  IMAD.MOV.U32 R5, RZ, RZ, RZ ;  /* 0x000000ffff057224 */ /* 0x000fe200078e00ff */
[----:B------:R-:W-:Y:S01]  /*0120*/  CS2R R8, SRZ ;  /* 0x0000000000087805 */ /* 0x000fe2000001ff00 */
[----:B------:R-:W-:-:S04]  /*0130*/  FFMA.RM R0, R0, R3, 12582913 ;  /* 0x4b40000100007423 */ /* 0x000fc80000004003 */
[C---:B------:R-:W-:Y:S01]  /*0140*/  FADD R2, R0.reuse, -12583039 ;  /* 0xcb40007f00027421 */ /* 0x040fe20000000000 */
[----:B------:R-:W-:-:S03]  /*0150*/  IMAD.SHL.U32 R11, R0, 0x800000, RZ ;  /* 0x00800000000b7824 */ /* 0x000fc600078e00ff */
[----:B------:R-:W-:-:S04]  /*0160*/  FADD R2, RZ, -R2 ;  /* 0x80000002ff027221 */ /* 0x000fc80000000000 */
[----:B------:R-:W-:-:S06]  /*0170*/  FADD R2, RZ, R2 ;  /* 0x00000002ff027221 */ /* 0x000fcc0000000000 */
[----:B------:R-:W1:Y:S02]  /*0180*/  MUFU.EX2 R2, R2 ;  /* 0x0000000200027308 */ /* 0x000e640000000800 */
[----:B-1----:R-:W-:-:S07]  /*0190*/  FMUL R11, R11, R2 ;  /* 0x000000020b0b7220 */ /* 0x002fce0000400000 */
.L_x_6:
[----:B------:R-:W1:Y:S01]  /*01a0*/  LDC.64 R6, c[0x0][0x380] ;  /* 0x0000e000ff067b82 */ /* 0x000e620000000a00 */
[----:B------:R-:W2:Y:S01]  /*01b0*/  LDCU UR4, c[0x3][URZ] ;  /* 0x00c00000ff0477ac */ /* 0x000ea20008000800 */
[----:B-1----:R-:W-:-:S06]  /*01c0*/  IMAD.WIDE.U32 R6, R5, 0x8, R6 ;  /* 0x0000000805067825 */ /* 0x002fcc00078e0006 */
[----:B0-----:R-:W5:Y:S01]  /*01d0*/  LDG.E.64 R6, desc[UR6][R6.64] ;  /* 0x0000000606067981 */ /* 0x001f62000c1e1b00 */
[----:B------:R-:W0:Y:S01]  /*01e0*/  MUFU.RCP R2, R17 ;  /* 0x0000001100027308 */ /* 0x000e220000001000 */
[----:B------:R-:W-:Y:S01]  /*01f0*/  I2FP.F32.U32 R0, R5 ;  /* 0x0000000500007245 */ /* 0x000fe20000201000 */
[----:B------:R-:W-:Y:S04]  /*0200*/  BSSY.RECONVERGENT B0, `(.L_x_1) ;  /* 0x000000d000007945 */ /* 0x000fe80003800200 */
[----:B--2---:R-:W-:-:S04]  /*0210*/  FMUL R3, R0, UR4 ;  /* 0x0000000400037c20 */ /* 0x004fc80008400000 */
[----:B------:R-:W-:-:S04]  /*0220*/  FMUL R0, R14, R3 ;  /* 0x000000030e007220 */ /* 0x000fc80000400000 */
[----:B------:R-:W1:Y:S01]  /*0230*/  FCHK P0, R0, R17 ;  /* 0x0000001100007302 */ /* 0x000e620000000000 */
[----:B0-----:R-:W-:-:S04]  /*0240*/  FFMA R13, -R17, R2, 1 ;  /* 0x3f800000110d7423 */ /* 0x001fc80000000102 */
[----:B------:R-:W-:-:S04]  /*0250*/  FFMA R13, R2, R13, R2 ;  /* 0x0000000d020d7223 */ /* 0x000fc80000000002 */
[----:B------:R-:W-:-:S04]  /*0260*/  FFMA R2, R0, R13, RZ ;  /* 0x0000000d00027223 */ /* 0x000fc800000000ff */
[----:B------:R-:W-:-:S04]  /*0270*/  FFMA R19, -R17, R2, R0 ;  /* 0x0000000211137223 */ /* 0x000fc80000000100 */
[----:B------:R-:W-:Y:S01]  /*0280*/  FFMA R19, R13, R19, R2 ;  /* 0x000000130d137223 */ /* 0x000fe20000000002 */
[----:B-1----:R-:W-:Y:S06]  /*0290*/  @!P0 BRA `(.L_x_2) ;  /* 0x00000000000c8947 */ /* 0x002fec0003800000 */
[----:B------:R-:W-:-:S07]  /*02a0*/  MOV R2, 0x2c0 ;  /* 0x000002c000027802 */ /* 0x000fce0000000f00 */
[----:B-----5:R-:W-:Y:S05]  /*02b0*/  CALL.REL.NOINC `($__internal_0_$__cuda_sm3x_div_rn_noftz_f32_slowpath) ;  /* 0x00000004009c7944 */ /* 0x020fea0003c00000 */
[----:B------:R-:W-:-:S07]  /*02c0*/  IMAD.MOV.U32 R19, RZ, RZ, R0 ;  /* 0x000000ffff137224 */ /* 0x000fce00078e0000 */
.L_x_2:
[----:B------:R-:W-:Y:S05]  /*02d0*/  BSYNC.RECONVERGENT B0 ;  /* 0x0000000000007941 */ /* 0x000fea0003800200 */
.L_x_1:
[C---:B------:R-:W-:Y:S01]  /*02e0*/  FMUL R2, R19.reuse, 0.63661974668502807617 ;  /* 0x3f22f98313027820 */ /* 0x040fe20000400000 */
[----:B------:R-:W-:Y:S01]  /*02f0*/  FSETP.GE.AND P0, PT, |R19|, 105615, PT ;  /* 0x47ce47801300780b */ /* 0x000fe20003f06200 */
[----:B------:R-:W-:Y:S04]  /*0300*/  BSSY.RECONVERGENT B0, `(.L_x_3) ;  /* 0x000003e000007945 */ /* 0x000fe80003800200 */
[----:B------:R-:W0:Y:S02]  /*0310*/  F2I.NTZ R2, R2 ;  /* 0x0000000200027305 */ /* 0x000e240000203100 */
[----:B0-----:R-:W-:-:S05]  /*0320*/  I2FP.F32.S32 R0, R2 ;  /* 0x0000000200007245 */ /* 0x001fca0000201400 */
[----:B------:R-:W-:-:S04]  /*0330*/  FFMA R3, R0, -1.5707962512969970703, R19 ;  /* 0xbfc90fda00037823 */ /* 0x000fc80000000013 */
[----:B------:R-:W-:-:S04]  /*0340*/  FFMA R3, R0, -7.5497894158615963534e-08, R3 ;  /* 0xb3a2216800037823 */ /* 0x000fc80000000003 */
[----:B------:R-:W-:Y:S01]  /*0350*/  FFMA R0, R0, -5.3903029534742383927e-15, R3 ;  /* 0xa7c234c500007823 */ /* 0x000fe20000000003 */
[----:B------:R-:W-:Y:S06]  /*0360*/  @!P0 BRA `(.L_x_4) ;  /* 0x0000000000dc8947 */ /* 0x000fec0003800000 */
[----:B------:R-:W-:-:S13]  /*0370*/  FSETP.NEU.AND P0, PT, |R19|, +INF , PT ;  /* 0x7f8000001300780b */ /* 0x000fda0003f0d200 */
[----:B------:R-:W-:Y:S01]  /*0380*/  @!P0 FMUL R0, RZ, R19 ;  /* 0x00000013ff008220 */ /* 0x000fe20000400000 */
[----:B------:R-:W-:Y:S01]  /*0390*/  @!P0 IMAD.MOV.U32 R2, RZ, RZ, RZ ;  /* 0x000000ffff028224 */ /* 0x000fe200078e00ff */
[----:B------:R-:W-:Y:S06]  /*03a0*/  @!P0 BRA `(.L_x_4) ;  /* 0x0000000000cc8947 */ /* 0x000fec0003800000 */
[----:B------:R-:W-:Y:S02]  /*03b0*/  IMAD.SHL.U32 R2, R19, 0x100, RZ ;  /* 0x0000010013027824 */ /* 0x000fe400078e00ff */
[----:B------:R-:W-:Y:S02]  /*03c0*/  HFMA2 R10, -RZ, RZ, 0, 0 ;  /* 0x00000000ff0a7431 */ /* 0x000fe400000001ff */
[----:B------:R-:W-:Y:S01]  /*03d0*/  IMAD.MOV.U32 R0, RZ, RZ, R1 ;  /* 0x000000ffff007224 */ /* 0x000fe200078e0001 */
[----:B------:R-:W0:Y:S01]  /*03e0*/  LDCU.64 UR8, c[0x4][URZ] ;  /* 0x01000000ff0877ac */ /* 0x000e220008000a00 */
[----:B------:R-:W-:Y:S01]  /*03f0*/  LOP3.LUT R23, R2, 0x80000000, RZ, 0xfc, !PT ;  /* 0x8000000002177812 */ /* 0x000fe200078efcff */
[----:B------:R-:W-:Y:S01]  /*0400*/  UMOV UR5, URZ ;  /* 0x000000ff00057c82 */ /* 0x000fe20008000000 */
[----:B------:R-:W-:-:S05]  /*0410*/  UMOV UR4, URZ ;  /* 0x000000ff00047c82 */ /* 0x000fca0008000000 */
.L_x_5:
[----:B0-----:R-:W-:Y:S02]  /*0420*/  IMAD.U32 R12, RZ, RZ, UR8 ;  /* 0x00000008ff0c7e24 */ /* 0x001fe4000f8e00ff */
[----:B------:R-:W-:-:S05]  /*0430*/  IMAD.U32 R13, RZ, RZ, UR9 ;  /* 0x00000009ff0d7e24 */ /* 0x000fca000f8e00ff */
[----:B------:R-:W2:Y:S01]  /*0440*/  LDG.E.CONSTANT R2, desc[UR6][R12.64] ;  /* 0x000000060c027981 */ /* 0x000ea2000c1e9900 */
[----:B------:R-:W-:Y:S02]  /*0450*/  UIADD3 UR8, UP0, UPT, UR8, 0x4, URZ ;  /* 0x0000000408087890 */ /* 0x000fe4000ff1e0ff */
[----:B------:R-:W-:Y:S02]  /*0460*/  UIADD3 UR4, UPT, UPT, UR4, 0x1, URZ ;  /* 0x0000000104047890 */ /* 0x000fe4000fffe0ff */
[----:B------:R-:W-:Y:S02]  /*0470*/  UIADD3.X UR9, UPT, UPT, URZ, UR9, URZ, UP0, !UPT ;  /* 0x00000009ff097290 */ /* 0x000fe400087fe4ff */
[----:B------:R-:W-:Y:S01]  /*0480*/  UISETP.NE.AND UP0, UPT, UR4, 0x6, UPT ;  /* 0x000000060400788c */ /* 0x000fe2000bf05270 */
[----:B--2---:R-:W-:-:S03]  /*0490*/  IMAD.WIDE.U32 R2, R2, R23, RZ ;  /* 0x0000001702027225 */ /* 0x004fc600078e00ff */
[----:B------:R-:W-:-:S04]  /*04a0*/  IADD3 R21, P0, PT, R2, R10, RZ ;  /* 0x0000000a02157210 */ /* 0x000fc80007f1e0ff */
[----:B------:R-:W-:Y:S01]  /*04b0*/  IADD3.X R10, PT, PT, R3, UR5, RZ, P0, !PT ;  /* 0x00000005030a7c10 */ /* 0x000fe200087fe4ff */
[----:B------:R0:W-:Y:S02]  /*04c0*/  STL [R0], R21 ;  /* 0x0000001500007387 */ /* 0x0001e40000100800 */
[----:B0-----:R-:W-:Y:S01]  /*04d0*/  VIADD R0, R0, 0x4 ;  /* 0x0000000400007836 */ /* 0x001fe20000000000 */
[----:B------:R-:W-:Y:S06]  /*04e0*/  BRA.U UP0, `(.L_x_5) ;  /* 0xfffffffd00cc7547 */ /* 0x000fec000b83ffff */
[----:B------:R-:W-:Y:S01]  /*04f0*/  SHF.R.U32.HI R4, RZ, 0x17, R19 ;  /* 0x00000017ff047819 */ /* 0x000fe20000011613 */
[----:B------:R0:W-:Y:S03]  /*0500*/  STL [R1+0x18], R10 ;  /* 0x0000180a01007387 */ /* 0x0001e60000100800 */
[C---:B------:R-:W-:Y:S02]  /*0510*/  LOP3.LUT R0, R4.reuse, 0xe0, RZ, 0xc0, !PT ;  /* 0x000000e004007812 */ /* 0x040fe400078ec0ff */
[----:B------:R-:W-:-:S03]  /*0520*/  LOP3.LUT P0, RZ, R4, 0x1f, RZ, 0xc0, !PT ;  /* 0x0000001f04ff7812 */ /* 0x000fc6000780c0ff */
[----:B------:R-:W-:-:S05]  /*0530*/  VIADD R0, R0, 0xffffff80 ;  /* 0xffffff8000007836 */ /* 0x000fca0000000000 */
[----:B------:R-:W-:-:S05]  /*0540*/  SHF.R.U32.HI R0, RZ, 0x5, R0 ;  /* 0x00000005ff007819 */ /* 0x000fca0000011600 */
[----:B------:R-:W-:-:S05]  /*0550*/  IMAD R16, R0, -0x4, R1 ;  /* 0xfffffffc00107824 */ /* 0x000fca00078e0201 */
[----:B------:R-:W2:Y:S04]  /*0560*/  LDL R0, [R16+0x18] ;  /* 0x0000180010007983 */ /* 0x000ea80000100800 */
[----:B------:R-:W2:Y:S04]  /*0570*/  LDL R3, [R16+0x14] ;  /* 0x0000140010037983 */ /* 0x000ea80000100800 */
[----:B------:R-:W3:Y:S01]  /*0580*/  @P0 LDL R2, [R16+0x10] ;  /* 0x0000100010020983 */ /* 0x000ee20000100800 */
[----:B------:R-:W-:Y:S01]  /*0590*/  LOP3.LUT R4, R4, 0x1f, RZ, 0xc0, !PT ;  /* 0x0000001f04047812 */ /* 0x000fe200078ec0ff */
[----:B------:R-:W-:Y:S01]  /*05a0*/  UMOV UR4, 0x54442d19 ;  /* 0x54442d1900047882 */ /* 0x000fe20000000000 */
[----:B------:R-:W-:-:S02]  /*05b0*/  UMOV UR5, 0x3bf921fb ;  /* 0x3bf921fb00057882 */ /* 0x000fc40000000000 */
[-C--:B--2---:R-:W-:Y:S02]  /*05c0*/  @P0 SHF.L.W.U32.HI R0, R3, R4.reuse, R0 ;  /* 0x0000000403000219 */ /* 0x084fe40000010e00 */
[----:B---3--:R-:W-:Y:S02]  /*05d0*/  @P0 SHF.L.W.U32.HI R3, R2, R4, R3 ;  /* 0x0000000402030219 */ /* 0x008fe40000010e03 */
[----:B------:R-:W-:Y:S02]  /*05e0*/  ISETP.GE.AND P0, PT, R19, RZ, PT ;  /* 0x000000ff1300720c */ /* 0x000fe40003f06270 */
[C---:B------:R-:W-:Y:S01]  /*05f0*/  SHF.L.W.U32.HI R2, R3.reuse, 0x2, R0 ;  /* 0x0000000203027819 */ /* 0x040fe20000010e00 */
[----:B------:R-:W-:-:S03]  /*0600*/  IMAD.SHL.U32 R3, R3, 0x4, RZ ;  /* 0x0000000403037824 */ /* 0x000fc600078e00ff */
[----:B------:R-:W-:Y:S02]  /*0610*/  SHF.R.S32.HI R4, RZ, 0x1f, R2 ;  /* 0x0000001fff047819 */ /* 0x000fe40000011402 */
[----:B------:R-:W-:Y:S02]  /*0620*/  LOP3.LUT R19, R2, R19, RZ, 0x3c, !PT ;  /* 0x0000001302137212 */ /* 0x000fe400078e3cff */
[C---:B------:R-:W-:Y:S02]  /*0630*/  LOP3.LUT R12, R4.reuse, R3, RZ, 0x3c, !PT ;  /* 0x00000003040c7212 */ /* 0x040fe400078e3cff */
[----:B------:R-:W-:Y:S02]  /*0640*/  LOP3.LUT R13, R4, R2, RZ, 0x3c, !PT ;  /* 0x00000002040d7212 */ /* 0x000fe400078e3cff */
[----:B------:R-:W-:Y:S02]  /*0650*/  SHF.R.U32.HI R3, RZ, 0x1e, R0 ;  /* 0x0000001eff037819 */ /* 0x000fe40000011600 */
[----:B------:R-:W-:-:S02]  /*0660*/  ISETP.GE.AND P1, PT, R19, RZ, PT ;  /* 0x000000ff1300720c */ /* 0x000fc40003f26270 */
[----:B------:R-:W1:Y:S01]  /*0670*/  I2F.F64.S64 R12, R12 ;  /* 0x0000000c000c7312 */ /* 0x000e620000301c00 */
[----:B------:R-:W-:-:S04]  /*0680*/  LEA.HI R2, R2, R3, RZ, 0x1 ;  /* 0x0000000302027211 */ /* 0x000fc800078f08ff */
[----:B------:R-:W-:-:S05]  /*0690*/  IADD3 R0, PT, PT, -R2, RZ, RZ ;  /* 0x000000ff02007210 */ /* 0x000fca0007ffe1ff */
[----:B------:R-:W-:Y:S01]  /*06a0*/  @!P0 IMAD.MOV.U32 R2, RZ, RZ, R0 ;  /* 0x000000ffff028224 */ /* 0x000fe200078e0000 */
[----:B-1----:R-:W-:-:S10]  /*06b0*/  DMUL R20, R12, UR4 ;  /* 0x000000040c147c28 */ /* 0x002fd40008000000 */
[----:B------:R-:W1:Y:S02]  /*06c0*/  F2F.F32.F64 R20, R20 ;  /* 0x0000001400147310 */ /* 0x000e640000301000 */
[----:B01----:R-:W-:-:S07]  /*06d0*/  FSEL R0, -R20, R20, !P1 ;  /* 0x0000001414007208 */ /* 0x003fce0004800100 */
.L_x_4:
[----:B------:R-:W-:Y:S05]  /*06e0*/  BSYNC.RECONVERGENT B0 ;  /* 0x0000000000007941 */ /* 0x000fea0003800200 */
.L_x_3:
[----:B------:R-:W-:Y:S02]  /*06f0*/  IMAD.MOV.U32 R4, RZ, RZ, 0x37cbac00 ;  /* 0x37cbac00ff047424 */ /* 0x000fe400078e00ff */
[----:B------:R-:W-:Y:S01]  /*0700*/  FMUL R3, R0, R0 ;  /* 0x0000000000037220 */ /* 0x000fe20000400000 */
[----:B------:R-:W-:Y:S01]  /*0710*/  IMAD.MOV.U32 R10, RZ, RZ, 0x394d4153 ;  /* 0x394d4153ff0a7424 */ /* 0x000fe200078e00ff */
[----:B------:R-:W0:Y:S01]  /*0720*/  LDCU UR4, c[0x0][0x390] ;  /* 0x00007200ff0477ac */ /* 0x000e220008000800 */
[----:B------:R-:W-:Y:S01]  /*0730*/  LOP3.LUT R12, R2, 0x1, RZ, 0xc0, !PT ;  /* 0x00000001020c7812 */ /* 0x000fe200078ec0ff */
[C---:B------:R-:W-:Y:S01]  /*0740*/  FFMA R4, R3.reuse, R4, -0.0013887860113754868507 ;  /* 0xbab607ed03047423 */ /* 0x040fe20000000004 */
[C---:B------:R-:W-:Y:S01]  /*0750*/  FFMA R10, R3.reuse, -R10, 0.0083327032625675201416 ;  /* 0x3c0885e4030a7423 */ /* 0x040fe2000000080a */
[C---:B------:R-:W-:Y:S01]  /*0760*/  FFMA R13, R3.reuse, R0, RZ ;  /* 0x00000000030d7223 */ /* 0x040fe200000000ff */
[----:B------:R-:W-:Y:S01]  /*0770*/  ISETP.NE.U32.AND P0, PT, R12, 0x1, PT ;  /* 0x000000010c00780c */ /* 0x000fe20003f05070 */
[C---:B------:R-:W-:Y:S01]  /*0780*/  FFMA R4, R3.reuse, R4, 0.041666727513074874878 ;  /* 0x3d2aaabb03047423 */ /* 0x040fe20000000004 */
[----:B------:R-:W-:Y:S01]  /*0790*/  FFMA R10, R3, R10, -0.16666662693023681641 ;  /* 0xbe2aaaa8030a7423 */ /* 0x000fe2000000000a */
[----:B------:R-:W-:Y:S01]  /*07a0*/  LOP3.LUT P1, RZ, R2, 0x2, RZ, 0xc0, !PT ;  /* 0x0000000202ff7812 */ /* 0x000fe2000782c0ff */
[----:B------:R-:W-:-:S02]  /*07b0*/  VIADD R5, R5, 0x1 ;  /* 0x0000000105057836 */ /* 0x000fc40000000000 */
[----:B------:R-:W-:Y:S01]  /*07c0*/  FFMA R4, R3, R4, -0.4999999701976776123 ;  /* 0xbeffffff03047423 */ /* 0x000fe20000000004 */
[----:B------:R-:W-:Y:S01]  /*07d0*/  FFMA R13, R13, R10, R0 ;  /* 0x0000000a0d0d7223 */ /* 0x000fe20000000000 */
[----:B------:R-:W-:Y:S02]  /*07e0*/  VIADD R0, R2, 0x1 ;  /* 0x0000000102007836 */ /* 0x000fe40000000000 */
[----:B------:R-:W-:-:S03]  /*07f0*/  FFMA R4, R3, R4, 1 ;  /* 0x3f80000003047423 */ /* 0x000fc60000000004 */
[----:B------:R-:W-:Y:S02]  /*0800*/  LOP3.LUT P2, RZ, R0, 0x2, RZ, 0xc0, !PT ;  /* 0x0000000200ff7812 */ /* 0x000fe4000784c0ff */
[----:B------:R-:W-:Y:S02]  /*0810*/  FSEL R0, R4, R13, !P0 ;  /* 0x0000000d04007208 */ /* 0x000fe40004000000 */
[----:B------:R-:W-:Y:S02]  /*0820*/  FSEL R4, R13, R4, !P0 ;  /* 0x000000040d047208 */ /* 0x000fe40004000000 */
[----:B------:R-:W-:Y:S02]  /*0830*/  FSEL R0, R0, -R0, !P1 ;  /* 0x8000000000007208 */ /* 0x000fe40004800000 */
[----:B------:R-:W-:Y:S02]  /*0840*/  FSEL R4, R4, -R4, !P2 ;  /* 0x8000000404047208 */ /* 0x000fe40005000000 */
[----:B0-----:R-:W-:Y:S01]  /*0850*/  ISETP.NE.AND P0, PT, R5, UR4, PT ;  /* 0x0000000405007c0c */ /* 0x001fe2000bf05270 */
[----:B------:R-:W-:-:S02]  /*0860*/  FMUL R0, R11, R0 ;  /* 0x000000000b007220 */ /* 0x000fc40000400000 */
[----:B------:R-:W-:Y:S02]  /*0870*/  FMUL R4, R11, R4 ;  /* 0x000000040b047220 */ /* 0x000fe40000400000 */
[C---:B-----5:R-:W-:Y:S02]  /*0880*/  FMUL R3, R7.reuse, R0 ;  /* 0x0000000007037220 */ /* 0x060fe40000400000 */
[-C--:B------:R-:W-:Y:S02]  /*0890*/  FMUL R7, R7, R4.reuse ;  /* 0x0000000407077220 */ /* 0x080fe40000400000 */
[C---:B------:R-:W-:Y:S02]  /*08a0*/  FFMA R3, R6.reuse, R4, -R3 ;  /* 0x0000000406037223 */ /* 0x040fe40000000803 */
[----:B------:R-:W-:Y:S02]  /*08b0*/  FFMA R0, R6, R0, R7 ;  /* 0x0000000006007223 */ /* 0x000fe40000000007 */
[----:B------:R-:W-:-:S02]  /*08c0*/  FADD R8, R3, R8 ;  /* 0x0000000803087221 */ /* 0x000fc40000000000 */
[----:B------:R-:W-:Y:S01]  /*08d0*/  FADD R9, R0, R9 ;  /* 0x0000000900097221 */ /* 0x000fe20000000000 */
[----:B------:R-:W-:Y:S06]  /*08e0*/  @P0 BRA `(.L_x_6) ;  /* 0xfffffff8002c0947 */ /* 0x000fec000383ffff */
.L_x_0:
[----:B------:R-:W1:Y:S02]  /*08f0*/  LDC.64 R2, c[0x0][0x388] ;  /* 0x0000e200ff027b82 */ /* 0x000e640000000a00 */
[----:B-1----:R-:W-:-:S05]  /*0900*/  IMAD.WIDE R2, R15, 0x8, R2 ;  /* 0x000000080f027825 */ /* 0x002fca00078e0202 */
[----:B0-----:R-:W-:Y:S01]  /*0910*/  STG.E.64 desc[UR6][R2.64], R8 ;  /* 0x0000000802007986 */ /* 0x001fe2000c101b06 */
[----:B------:R-:W-:Y:S05]  /*0920*/  EXIT ;  /* 0x000000000000794d */ /* 0x000fea0003800000 */
        .weak           $__internal_0_$__cuda_sm3x_div_rn_noftz_f32_slowpath
        .type           $__internal_0_$__cuda_sm3x_div_rn_noftz_f32_slowpath,@function
        .size           $__internal_0_$__cuda_sm3x_div_rn_noftz_f32_slowpath,(.L_x_19 - $__internal_0_$__cuda_sm3x_div_rn_noftz_f32_slowpath)
$__internal_0_$__cuda_sm3x_div_rn_noftz_f32_slowpath:
[--C-:B------:R-:W-:Y:S01]  /*0930*/  SHF.R.U32.HI R10, RZ, 0x17, R17.reuse ;  /* 0x00000017ff0a7819 */ /* 0x100fe20000011611 */
[----:B------:R-:W-:Y:S01]  /*0940*/  BSSY.RECONVERGENT B1, `(.L_x_7) ;  /* 0x0000065000017945 */ /* 0x000fe20003800200 */
[--C-:B------:R-:W-:Y:S01]  /*0950*/  SHF.R.U32.HI R3, RZ, 0x17, R0.reuse ;  /* 0x00000017ff037819 */ /* 0x100fe20000011600 */
[----:B------:R-:W-:Y:S01]  /*0960*/  IMAD.MOV.U32 R12, RZ, RZ, R0 ;  /* 0x000000ffff0c7224 */ /* 0x000fe200078e0000 */
[----:B------:R-:W-:Y:S01]  /*0970*/  LOP3.LUT R10, R10, 0xff, RZ, 0xc0, !PT ;  /* 0x000000ff0a0a7812 */ /* 0x000fe200078ec0ff */
[----:B------:R-:W-:Y:S01]  /*0980*/  IMAD.MOV.U32 R13, RZ, RZ, R17 ;  /* 0x000000ffff0d7224 */ /* 0x000fe200078e0011 */
[----:B------:R-:W-:-:S03]  /*0990*/  LOP3.LUT R18, R3, 0xff, RZ, 0xc0, !PT ;  /* 0x000000ff03127812 */ /* 0x000fc600078ec0ff */
[----:B------:R-:W-:Y:S01]  /*09a0*/  VIADD R16, R10, 0xffffffff ;  /* 0xffffffff0a107836 */ /* 0x000fe20000000000 */
[----:B------:R-:W-:-:S04]  /*09b0*/  IADD3 R19, PT, PT, R18, -0x1, RZ ;  /* 0xffffffff12137810 */ /* 0x000fc80007ffe0ff */
[----:B------:R-:W-:-:S04]  /*09c0*/  ISETP.GT.U32.AND P0, PT, R16, 0xfd, PT ;  /* 0x000000fd1000780c */ /* 0x000fc80003f04070 */
[----:B------:R-:W-:-:S13]  /*09d0*/  ISETP.GT.U32.OR P0, PT, R19, 0xfd, P0 ;  /* 0x000000fd1300780c */ /* 0x000fda0000704470 */
[----:B------:R-:W-:Y:S01]  /*09e0*/  @!P0 IMAD.MOV.U32 R4, RZ, RZ, RZ ;  /* 0x000000ffff048224 */ /* 0x000fe200078e00ff */
[----:B------:R-:W-:Y:S06]  /*09f0*/  @!P0 BRA `(.L_x_8) ;  /* 0x0000000000608947 */ /* 0x000fec0003800000 */
[----:B------:R-:W-:Y:S01]  /*0a00*/  FSETP.GTU.FTZ.AND P1, PT, |R17|, +INF , PT ;  /* 0x7f8000001100780b */ /* 0x000fe20003f3c200 */
[----:B------:R-:W-:Y:S01]  /*0a10*/  IMAD.MOV.U32 R3, RZ, RZ, R17 ;  /* 0x000000ffff037224 */ /* 0x000fe200078e0011 */
[----:B------:R-:W-:-:S04]  /*0a20*/  FSETP.GTU.FTZ.AND P0, PT, |R0|, +INF , PT ;  /* 0x7f8000000000780b */ /* 0x000fc80003f1c200 */
[----:B------:R-:W-:-:S13]  /*0a30*/  PLOP3.LUT P0, PT, P0, P1, PT, 0xf8, 0x8f ;  /* 0x00000000008f781c */ /* 0x000fda0000703f70 */
[----:B------:R-:W-:Y:S05]  /*0a40*/  @P0 BRA `(.L_x_9) ;  /* 0x00000004004c0947 */ /* 0x000fea0003800000 */
[----:B------:R-:W-:-:S13]  /*0a50*/  LOP3.LUT P0, RZ, R13, 0x7fffffff, R12, 0xc8, !PT ;  /* 0x7fffffff0dff7812 */ /* 0x000fda000780c80c */
[----:B------:R-:W-:Y:S05]  /*0a60*/  @!P0 BRA `(.L_x_10) ;  /* 0x00000004003c8947 */ /* 0x000fea0003800000 */
[C---:B------:R-:W-:Y:S02]  /*0a70*/  FSETP.NEU.FTZ.AND P2, PT, |R0|.reuse, +INF , PT ;  /* 0x7f8000000000780b */ /* 0x040fe40003f5d200 */
[----:B------:R-:W-:Y:S02]  /*0a80*/  FSETP.NEU.FTZ.AND P1, PT, |R3|, +INF , PT ;  /* 0x7f8000000300780b */ /* 0x000fe40003f3d200 */
[----:B------:R-:W-:-:S11]  /*0a90*/  FSETP.NEU.FTZ.AND P0, PT, |R0|, +INF , PT ;  /* 0x7f8000000000780b */ /* 0x000fd60003f1d200 */
[----:B------:R-:W-:Y:S05]  /*0aa0*/  @!P1 BRA !P2, `(.L_x_10) ;  /* 0x00000004002c9947 */ /* 0x000fea0005000000 */
[----:B------:R-:W-:-:S04]  /*0ab0*/  LOP3.LUT P2, RZ, R12, 0x7fffffff, RZ, 0xc0, !PT ;  /* 0x7fffffff0cff7812 */ /* 0x000fc8000784c0ff */
[----:B------:R-:W-:-:S13]  /*0ac0*/  PLOP3.LUT P1, PT, P1, P2, PT, 0x2f, 0xf2 ;  /* 0x0000000000f2781c */ /* 0x000fda0000f24577 */
[----:B------:R-:W-:Y:S05]  /*0ad0*/  @P1 BRA `(.L_x_11) ;  /* 0x0000000400181947 */ /* 0x000fea0003800000 */
[----:B------:R-:W-:-:S04]  /*0ae0*/  LOP3.LUT P1, RZ, R13, 0x7fffffff, RZ, 0xc0, !PT ;  /* 0x7fffffff0dff7812 */ /* 0x000fc8000782c0ff */
[----:B------:R-:W-:-:S13]  /*0af0*/  PLOP3.LUT P0, PT, P0, P1, PT, 0x2f, 0xf2 ;  /* 0x0000000000f2781c */ /* 0x000fda0000702577 */
[----:B------:R-:W-:Y:S05]  /*0b00*/  @P0 BRA `(.L_x_12) ;  /* 0x0000000400000947 */ /* 0x000fea0003800000 */
[----:B------:R-:W-:Y:S02]  /*0b10*/  ISETP.GE.AND P0, PT, R19, RZ, PT ;  /* 0x000000ff1300720c */ /* 0x000fe40003f06270 */
[----:B------:R-:W-:-:S11]  /*0b20*/  ISETP.GE.AND P1, PT, R16, RZ, PT ;  /* 0x000000ff1000720c */ /* 0x000fd60003f26270 */
[----:B------:R-:W-:Y:S02]  /*0b30*/  @P0 IMAD.MOV.U32 R4, RZ, RZ, RZ ;  /* 0x000000ffff040224 */ /* 0x000fe400078e00ff */
[----:B------:R-:W-:Y:S01]  /*0b40*/  @!P0 FFMA R12, R0, 1.84467440737095516160e+19, RZ ;  /* 0x5f800000000c8823 */ /* 0x000fe200000000ff */
[----:B------:R-:W-:Y:S02]  /*0b50*/  @!P0 IMAD.MOV.U32 R4, RZ, RZ, -0x40 ;  /* 0xffffffc0ff048424 */ /* 0x000fe400078e00ff */
[----:B------:R-:W-:-:S03]  /*0b60*/  @!P1 FFMA R13, R3, 1.84467440737095516160e+19, RZ ;  /* 0x5f800000030d9823 */ /* 0x000fc600000000ff */
[----:B------:R-:W-:-:S07]  /*0b70*/  @!P1 IADD3 R4, PT, PT, R4, 0x40, RZ ;  /* 0x0000004004049810 */ /* 0x000fce0007ffe0ff */
.L_x_8:
[----:B------:R-:W-:Y:S01]  /*0b80*/  LEA R0, R10, 0xc0800000, 0x17 ;  /* 0xc08000000a007811 */ /* 0x000fe200078eb8ff */
[----:B------:R-:W-:Y:S04]  /*0b90*/  BSSY.RECONVERGENT B2, `(.L_x_13) ;  /* 0x0000036000027945 */ /* 0x000fe80003800200 */
[----:B------:R-:W-:Y:S02]  /*0ba0*/  IMAD.IADD R16, R13, 0x1, -R0 ;  /* 0x000000010d107824 */ /* 0x000fe400078e0a00 */
[----:B------:R-:W-:Y:S02]  /*0bb0*/  VIADD R13, R18, 0xffffff81 ;  /* 0xffffff81120d7836 */ /* 0x000fe40000000000 */
[----:B------:R-:W0:Y:S01]  /*0bc0*/  MUFU.RCP R3, R16 ;  /* 0x0000001000037308 */ /* 0x000e220000001000 */
[----:B------:R-:W-:Y:S01]  /*0bd0*/  FADD.FTZ R19, -R16, -RZ ;  /* 0x800000ff10137221 */ /* 0x000fe20000010100 */
[C---:B------:R-:W-:Y:S01]  /*0be0*/  IMAD R0, R13.reuse, -0x800000, R12 ;  /* 0xff8000000d007824 */ /* 0x040fe200078e020c */
[----:B------:R-:W-:-:S05]  /*0bf0*/  IADD3 R13, PT, PT, R13, 0x7f, -R10 ;  /* 0x0000007f0d0d7810 */ /* 0x000fca0007ffe80a */
[----:B------:R-:W-:Y:S02]  /*0c00*/  IMAD.IADD R13, R13, 0x1, R4 ;  /* 0x000000010d0d7824 */ /* 0x000fe400078e0204 */
[----:B0-----:R-:W-:-:S04]  /*0c10*/  FFMA R18, R3, R19, 1 ;  /* 0x3f80000003127423 */ /* 0x001fc80000000013 */
[----:B------:R-:W-:-:S04]  /*0c20*/  FFMA R3, R3, R18, R3 ;  /* 0x0000001203037223 */ /* 0x000fc80000000003 */
[----:B------:R-:W-:-:S04]  /*0c30*/  FFMA R12, R0, R3, RZ ;  /* 0x00000003000c7223 */ /* 0x000fc800000000ff */
[----:B------:R-:W-:-:S04]  /*0c40*/  FFMA R18, R19, R12, R0 ;  /* 0x0000000c13127223 */ /* 0x000fc80000000000 */
[----:B------:R-:W-:-:S04]  /*0c50*/  FFMA R18, R3, R18, R12 ;  /* 0x0000001203127223 */ /* 0x000fc8000000000c */
[----:B------:R-:W-:-:S04]  /*0c60*/  FFMA R19, R19, R18, R0 ;  /* 0x0000001213137223 */ /* 0x000fc80000000000 */
[----:B------:R-:W-:-:S05]  /*0c70*/  FFMA R0, R3, R19, R18 ;  /* 0x0000001303007223 */ /* 0x000fca0000000012 */
[----:B------:R-:W-:-:S04]  /*0c80*/  SHF.R.U32.HI R10, RZ, 0x17, R0 ;  /* 0x00000017ff0a7819 */ /* 0x000fc80000011600 */
[----:B------:R-:W-:-:S05]  /*0c90*/  LOP3.LUT R10, R10, 0xff, RZ, 0xc0, !PT ;  /* 0x000000ff0a0a7812 */ /* 0x000fca00078ec0ff */
[----:B------:R-:W-:-:S04]  /*0ca0*/  IMAD.IADD R12, R10, 0x1, R13 ;  /* 0x000000010a0c7824 */ /* 0x000fc800078e020d */
[----:B------:R-:W-:-:S05]  /*0cb0*/  VIADD R4, R12, 0xffffffff ;  /* 0xffffffff0c047836 */ /* 0x000fca0000000000 */
[----:B------:R-:W-:-:S13]  /*0cc0*/  ISETP.GE.U32.AND P0, PT, R4, 0xfe, PT ;  /* 0x000000fe0400780c */ /* 0x000fda0003f06070 */
[----:B------:R-:W-:Y:S05]  /*0cd0*/  @!P0 BRA `(.L_x_14) ;  /* 0x0000000000808947 */ /* 0x000fea0003800000 */
[----:B------:R-:W-:-:S13]  /*0ce0*/  ISETP.GT.AND P0, PT, R12, 0xfe, PT ;  /* 0x000000fe0c00780c */ /* 0x000fda0003f04270 */
[----:B------:R-:W-:Y:S05]  /*0cf0*/  @P0 BRA `(.L_x_15) ;  /* 0x00000000006c0947 */ /* 0x000fea0003800000 */
[----:B------:R-:W-:-:S13]  /*0d00*/  ISETP.GE.AND P0, PT, R12, 0x1, PT ;  /* 0x000000010c00780c */ /* 0x000fda0003f06270 */
[----:B------:R-:W-:Y:S05]  /*0d10*/  @P0 BRA `(.L_x_16) ;  /* 0x0000000000740947 */ /* 0x000fea0003800000 */
[----:B------:R-:W-:Y:S02]  /*0d20*/  ISETP.GE.AND P0, PT, R12, -0x18, PT ;  /* 0xffffffe80c00780c */ /* 0x000fe40003f06270 */
[----:B------:R-:W-:-:S11]  /*0d30*/  LOP3.LUT R0, R0, 0x80000000, RZ, 0xc0, !PT ;  /* 0x8000000000007812 */ /* 0x000fd600078ec0ff */
[----:B------:R-:W-:Y:S05]  /*0d40*/  @!P0 BRA `(.L_x_16) ;  /* 0x0000000000688947 */ /* 0x000fea0003800000 */
[CCC-:B------:R-:W-:Y:S01]  /*0d50*/  FFMA.RZ R4, R3.reuse, R19.reuse, R18.reuse ;  /* 0x0000001303047223 */ /* 0x1c0fe2000000c012 */
[C---:B------:R-:W-:Y:S02]  /*0d60*/  IADD3 R13, PT, PT, R12.reuse, 0x20, RZ ;  /* 0x000000200c0d7810 */ /* 0x040fe40007ffe0ff */
[----:B------:R-:W-:Y:S02]  /*0d70*/  ISETP.NE.AND P2, PT, R12, RZ, PT ;  /* 0x000000ff0c00720c */ /* 0x000fe40003f45270 */
[----:B------:R-:W-:Y:S01]  /*0d80*/  LOP3.LUT R10, R4, 0x7fffff, RZ, 0xc0, !PT ;  /* 0x007fffff040a7812 */ /* 0x000fe200078ec0ff */
[CCC-:B------:R-:W-:Y:S01]  /*0d90*/  FFMA.RP R4, R3.reuse, R19.reuse, R18.reuse ;  /* 0x0000001303047223 */ /* 0x1c0fe20000008012 */
[----:B------:R-:W-:Y:S01]  /*0da0*/  FFMA.RM R3, R3, R19, R18 ;  /* 0x0000001303037223 */ /* 0x000fe20000004012 */
[----:B------:R-:W-:Y:S01]  /*0db0*/  ISETP.NE.AND P1, PT, R12, RZ, PT ;  /* 0x000000ff0c00720c */ /* 0x000fe20003f25270 */
[----:B------:R-:W-:Y:S01]  /*0dc0*/  IMAD.MOV R12, RZ, RZ, -R12 ;  /* 0x000000ffff0c7224 */ /* 0x000fe200078e0a0c */
[----:B------:R-:W-:-:S02]  /*0dd0*/  LOP3.LUT R10, R10, 0x800000, RZ, 0xfc, !PT ;  /* 0x008000000a0a7812 */ /* 0x000fc400078efcff */
[----:B------:R-:W-:Y:S02]  /*0de0*/  FSETP.NEU.FTZ.AND P0, PT, R4, R3, PT ;  /* 0x000000030400720b */ /* 0x000fe40003f1d000 */
[----:B------:R-:W-:Y:S02]  /*0df0*/  SHF.L.U32 R13, R10, R13, RZ ;  /* 0x0000000d0a0d7219 */ /* 0x000fe400000006ff */
[----:B------:R-:W-:Y:S02]  /*0e00*/  SEL R3, R12, RZ, P2 ;  /* 0x000000ff0c037207 */ /* 0x000fe40001000000 */
[----:B------:R-:W-:Y:S02]  /*0e10*/  ISETP.NE.AND P1, PT, R13, RZ, P1 ;  /* 0x000000ff0d00720c */ /* 0x000fe40000f25270 */
[----:B------:R-:W-:Y:S02]  /*0e20*/  SHF.R.U32.HI R3, RZ, R3, R10 ;  /* 0x00000003ff037219 */ /* 0x000fe4000001160a */
[----:B------:R-:W-:-:S02]  /*0e30*/  PLOP3.LUT P0, PT, P0, P1, PT, 0xf8, 0x8f ;  /* 0x00000000008f781c */ /* 0x000fc40000703f70 */
[----:B------:R-:W-:Y:S02]  /*0e40*/  SHF.R.U32.HI R13, RZ, 0x1, R3 ;  /* 0x00000001ff0d7819 */ /* 0x000fe40000011603 */
[----:B------:R-:W-:-:S04]  /*0e50*/  SEL R4, RZ, 0x1, !P0 ;  /* 0x00000001ff047807 */ /* 0x000fc80004000000 */
[----:B------:R-:W-:-:S04]  /*0e60*/  LOP3.LUT R4, R4, 0x1, R13, 0xf8, !PT ;  /* 0x0000000104047812 */ /* 0x000fc800078ef80d */
[----:B------:R-:W-:-:S05]  /*0e70*/  LOP3.LUT R4, R4, R3, RZ, 0xc0, !PT ;  /* 0x0000000304047212 */ /* 0x000fca00078ec0ff */
[----:B------:R-:W-:-:S05]  /*0e80*/  IMAD.IADD R13, R13, 0x1, R4 ;  /* 0x000000010d0d7824 */ /* 0x000fca00078e0204 */
[----:B------:R-:W-:Y:S01]  /*0e90*/  LOP3.LUT R0, R13, R0, RZ, 0xfc, !PT ;  /* 0x000000000d007212 */ /* 0x000fe200078efcff */
[----:B------:R-:W-:Y:S06]  /*0ea0*/  BRA `(.L_x_16) ;  /* 0x0000000000107947 */ /* 0x000fec0003800000 */
.L_x_15:
[----:B------:R-:W-:-:S04]  /*0eb0*/  LOP3.LUT R0, R0, 0x80000000, RZ, 0xc0, !PT ;  /* 0x8000000000007812 */ /* 0x000fc800078ec0ff */
[----:B------:R-:W-:Y:S01]  /*0ec0*/  LOP3.LUT R0, R0, 0x7f800000, RZ, 0xfc, !PT ;  /* 0x7f80000000007812 */ /* 0x000fe200078efcff */
[----:B------:R-:W-:Y:S06]  /*0ed0*/  BRA `(.L_x_16) ;  /* 0x0000000000047947 */ /* 0x000fec0003800000 */
.L_x_14:
[----:B------:R-:W-:-:S07]  /*0ee0*/  IMAD R0, R13, 0x800000, R0 ;  /* 0x008000000d007824 */ /* 0x000fce00078e0200 */
.L_x_16:
[----:B------:R-:W-:Y:S05]  /*0ef0*/  BSYNC.RECONVERGENT B2 ;  /* 0x0000000000027941 */ /* 0x000fea0003800200 */
.L_x_13:
[----:B------:R-:W-:Y:S05]  /*0f00*/  BRA `(.L_x_17) ;  /* 0x0000000000207947 */ /* 0x000fea0003800000 */
.L_x_12:
[----:B------:R-:W-:-:S04]  /*0f10*/  LOP3.LUT R0, R13, 0x80000000, R12, 0x48, !PT ;  /* 0x800000000d007812 */ /* 0x000fc800078e480c */
[----:B------:R-:W-:Y:S01]  /*0f20*/  LOP3.LUT R0, R0, 0x7f800000, RZ, 0xfc, !PT ;  /* 0x7f80000000007812 */ /* 0x000fe200078efcff */
[----:B------:R-:W-:Y:S06]  /*0f30*/  BRA `(.L_x_17) ;  /* 0x0000000000147947 */ /* 0x000fec0003800000 */
.L_x_11:
[----:B------:R-:W-:Y:S01]  /*0f40*/  LOP3.LUT R0, R13, 0x80000000, R12, 0x48, !PT ;  /* 0x800000000d007812 */ /* 0x000fe200078e480c */
[----:B------:R-:W-:Y:S06]  /*0f50*/  BRA `(.L_x_17) ;  /* 0x00000000000c7947 */ /* 0x000fec0003800000 */
.L_x_10:
[----:B------:R-:W0:Y:S01]  /*0f60*/  MUFU.RSQ R0, -QNAN ;  /* 0xffc0000000007908 */ /* 0x000e220000001400 */
[----:B------:R-:W-:Y:S05]  /*0f70*/  BRA `(.L_x_17) ;  /* 0x0000000000047947 */ /* 0x000fea0003800000 */
.L_x_9:
[----:B------:R-:W-:-:S07]  /*0f80*/  FADD.FTZ R0, R0, R3 ;  /* 0x0000000300007221 */ /* 0x000fce0000010000 */
.L_x_17:
[----:B------:R-:W-:Y:S05]  /*0f90*/  BSYNC.RECONVERGENT B1 ;  /* 0x0000000000017941 */ /* 0x000fea0003800200 */
.L_x_7:
[----:B------:R-:W-:-:S04]  /*0fa0*/  IMAD.MOV.U32 R3, RZ, RZ, 0x0 ;  /* 0x00000000ff037424 */ /* 0x000fc800078e00ff */
[----:B0-----:R-:W-:Y:S05]  /*0fb0*/  RET.REL.NODEC R2 `(_Z9dftKernelP6float2S0_i) ;  /* 0xfffffff002107950 */ /* 0x001fea0003c3ffff */
.L_x_18:
[----:B------:R-:W-:-:S00]  /*0fc0*/  BRA `(.L_x_18) ;  /* 0xfffffffc00fc7947 */ /* 0x000fc0000383ffff */
[----:B------:R-:W-:-:S00]  /*0fd0*/  NOP ;  /* 0x0000000000007918 */ /* 0x000fc00000000000 */
        /* <DEDUP_REMOVED lines=10> */
.L_x_19:


//--------------------- .nv.global.init           --------------------------
	.section	.nv.global.init,"aw",@progbits
	.align	4
.nv.global.init:
	.type		__cudart_i2opi_f,@object
	.size		__cudart_i2opi_f,(.L_1 - __cudart_i2opi_f)
__cudart_i2opi_f:
        /*0000*/ 	.byte	0x41, 0x90, 0x43, 0x3c, 0x99, 0x95, 0x62, 0xdb, 0xc0, 0xdd, 0x34, 0xf5, 0xd1, 0x57, 0x27, 0xfc
        /*0010*/ 	.byte	0x29, 0x15, 0x44, 0x4e, 0x6e, 0x83, 0xf9, 0xa2
.L_1:


//--------------------- .nv.shared.reserved.0     --------------------------
	.section	.nv.shared.reserved.0,"aw",@nobits
	.weak		__nv_reservedSMEM_offset_0_alias
	.size		__nv_reservedSMEM_offset_0_alias, 0, 64
	.other		__nv_reservedSMEM_offset_0_alias,@"STO_CUDA_RESERVED_SHARED STV_DEFAULT"
__nv_reservedSMEM_offset_0_alias:
	.zero		0
	.zero		64


//--------------------- .nv.constant0._Z9dftKernelP6float2S0_i --------------------------
	.section	.nv.constant0._Z9dftKernelP6float2S0_i,"a",@progbits
	.sectionflags	@""
	.align	4
.nv.constant0._Z9dftKernelP6float2S0_i:
	.zero		916


//--------------------- SYMBOLS --------------------------

	.type		.nv.reservedSmem.offset0,@object
	.size		.nv.reservedSmem.offset0,0x4
